//
// Generated by NVIDIA NVVM Compiler
//
// Compiler Build ID: CL-36424714
// Cuda compilation tools, release 13.0, V13.0.88
// Based on NVVM 20.0.0
//

.version 9.0
.target sm_100
.address_size 64

	// .globl	_Z13gpu_transposePfiiii

.visible .entry _Z13gpu_transposePfiiii(
	.param .u64 .ptr .align 1 _Z13gpu_transposePfiiii_param_0,
	.param .u32 _Z13gpu_transposePfiiii_param_1,
	.param .u32 _Z13gpu_transposePfiiii_param_2,
	.param .u32 _Z13gpu_transposePfiiii_param_3,
	.param .u32 _Z13gpu_transposePfiiii_param_4
)
{
	.reg .pred 	%p<9>;
	.reg .b32 	%r<67>;
	.reg .b32 	%f<11>;
	.reg .b64 	%rd<18>;

	ld.param.u64 	%rd2, [_Z13gpu_transposePfiiii_param_0];
	ld.param.u32 	%r34, [_Z13gpu_transposePfiiii_param_1];
	ld.param.u32 	%r31, [_Z13gpu_transposePfiiii_param_2];
	ld.param.u32 	%r32, [_Z13gpu_transposePfiiii_param_3];
	ld.param.u32 	%r33, [_Z13gpu_transposePfiiii_param_4];
	cvta.to.global.u64 	%rd1, %rd2;
	mov.u32 	%r1, %ctaid.x;
	mov.u32 	%r2, %ctaid.y;
	setp.lt.u32 	%p1, %r1, %r2;
	shr.u32 	%r35, %r34, 31;
	add.s32 	%r36, %r34, %r35;
	shr.s32 	%r37, %r36, 1;
	selp.b32 	%r38, 0, %r37, %p1;
	selp.b32 	%r39, %r37, %r34, %p1;
	setp.eq.s32 	%p2, %r1, %r2;
	setp.ge.s32 	%p3, %r38, %r39;
	or.pred  	%p4, %p2, %p3;
	@%p4 bra 	$L__BB0_7;
	mov.u32 	%r5, %tid.x;
	shr.u32 	%r40, %r33, 31;
	add.s32 	%r41, %r33, %r40;
	shr.s32 	%r6, %r41, 1;
	sub.s32 	%r42, %r39, %r38;
	and.b32  	%r7, %r42, 3;
	setp.eq.s32 	%p5, %r7, 0;
	mov.u32 	%r63, %r38;
	@%p5 bra 	$L__BB0_4;
	add.s32 	%r43, %r5, %r6;
	mul.lo.s32 	%r44, %r38, %r31;
	add.s32 	%r45, %r2, %r44;
	mad.lo.s32 	%r46, %r32, %r45, %r1;
	mad.lo.s32 	%r62, %r33, %r46, %r43;
	mul.lo.s32 	%r47, %r33, %r32;
	mul.lo.s32 	%r9, %r47, %r31;
	add.s32 	%r48, %r1, %r44;
	mad.lo.s32 	%r49, %r32, %r48, %r2;
	mad.lo.s32 	%r61, %r33, %r49, %r43;
	neg.s32 	%r60, %r7;
	add.s32 	%r63, %r38, %r7;
$L__BB0_3:
	.pragma "nounroll";
	mul.wide.s32 	%rd3, %r61, 4;
	add.s64 	%rd4, %rd1, %rd3;
	ld.global.f32 	%f1, [%rd4];
	mul.wide.s32 	%rd5, %r62, 4;
	add.s64 	%rd6, %rd1, %rd5;
	ld.global.f32 	%f2, [%rd6];
	st.global.f32 	[%rd4], %f2;
	st.global.f32 	[%rd6], %f1;
	add.s32 	%r62, %r62, %r9;
	add.s32 	%r61, %r61, %r9;
	add.s32 	%r60, %r60, 1;
	setp.ne.s32 	%p6, %r60, 0;
	@%p6 bra 	$L__BB0_3;
$L__BB0_4:
	sub.s32 	%r50, %r38, %r39;
	setp.gt.u32 	%p7, %r50, -4;
	@%p7 bra 	$L__BB0_7;
	sub.s32 	%r66, %r63, %r39;
	add.s32 	%r51, %r5, %r6;
	mul.lo.s32 	%r52, %r63, %r31;
	add.s32 	%r53, %r2, %r52;
	mad.lo.s32 	%r54, %r32, %r53, %r1;
	mad.lo.s32 	%r65, %r33, %r54, %r51;
	mul.lo.s32 	%r55, %r33, %r32;
	mul.lo.s32 	%r56, %r55, %r31;
	shl.b32 	%r22, %r56, 2;
	add.s32 	%r57, %r1, %r52;
	mad.lo.s32 	%r58, %r32, %r57, %r2;
	mad.lo.s32 	%r64, %r33, %r58, %r51;
	mul.lo.s32 	%r59, %r32, %r31;
	mul.lo.s32 	%r24, %r59, %r33;
	mul.wide.s32 	%rd11, %r24, 4;
$L__BB0_6:
	mul.wide.s32 	%rd7, %r64, 4;
	add.s64 	%rd8, %rd1, %rd7;
	ld.global.f32 	%f3, [%rd8];
	mul.wide.s32 	%rd9, %r65, 4;
	add.s64 	%rd10, %rd1, %rd9;
	ld.global.f32 	%f4, [%rd10];
	st.global.f32 	[%rd8], %f4;
	st.global.f32 	[%rd10], %f3;
	add.s64 	%rd12, %rd8, %rd11;
	ld.global.f32 	%f5, [%rd12];
	add.s64 	%rd13, %rd10, %rd11;
	ld.global.f32 	%f6, [%rd13];
	st.global.f32 	[%rd12], %f6;
	st.global.f32 	[%rd13], %f5;
	add.s64 	%rd14, %rd12, %rd11;
	ld.global.f32 	%f7, [%rd14];
	add.s64 	%rd15, %rd13, %rd11;
	ld.global.f32 	%f8, [%rd15];
	st.global.f32 	[%rd14], %f8;
	st.global.f32 	[%rd15], %f7;
	add.s64 	%rd16, %rd14, %rd11;
	ld.global.f32 	%f9, [%rd16];
	add.s64 	%rd17, %rd15, %rd11;
	ld.global.f32 	%f10, [%rd17];
	st.global.f32 	[%rd16], %f10;
	st.global.f32 	[%rd17], %f9;
	add.s32 	%r66, %r66, 4;
	add.s32 	%r65, %r65, %r22;
	add.s32 	%r64, %r64, %r22;
	setp.ne.s32 	%p8, %r66, 0;
	@%p8 bra 	$L__BB0_6;
$L__BB0_7:
	ret;

}


// ===== COMPILED SASS (sm_100) =====

	.target	sm_100

	.elftype	@"ET_EXEC"


//--------------------- .note.nv.tkinfo           --------------------------
	.section	.note.nv.tkinfo,"",@"SHT_NOTE"
	.sectionflags	@"SHF_NOTE_NV_TKINFO"
	.tkinfo
        /*0018*/ 	.word	0x00000002
        /*0030*/ 	.string	""
        /*0030*/ 	.string	"ptxas"
        /*0030*/ 	.string	"Cuda compilation tools, release 13.0, V13.0.88"
        /*0030*/ 	.string	"Build cuda_13.0.r13.0/compiler.36424714_0"
        /*0030*/ 	.string	"-arch sm_100 -m 64 "



//--------------------- .note.nv.cuinfo           --------------------------
	.section	.note.nv.cuinfo,"",@"SHT_NOTE"
	.sectionflags	@"SHF_NOTE_NV_CUINFO"
        /*0018*/ 	.short	0x0002
        /*001a*/ 	.short	0x0064
        /*001c*/ 	.short	0x0082
	.zero		2


//--------------------- .nv.info                  --------------------------
	.section	.nv.info,"",@"SHT_CUDA_INFO"
	.align	4


	//----- nvinfo : EIATTR_REGCOUNT
	.align		4
        /*0000*/ 	.byte	0x04, 0x2f
        /*0002*/ 	.short	(.L_1 - .L_0)
	.align		4
.L_0:
        /*0004*/ 	.word	index@(_Z13gpu_transposePfiiii)
        /*0008*/ 	.word	0x00000020


	//----- nvinfo : EIATTR_FRAME_SIZE
	.align		4
.L_1:
        /*000c*/ 	.byte	0x04, 0x11
        /*000e*/ 	.short	(.L_3 - .L_2)
	.align		4
.L_2:
        /*0010*/ 	.word	index@(_Z13gpu_transposePfiiii)
        /*0014*/ 	.word	0x00000000


	//----- nvinfo : EIATTR_MIN_STACK_SIZE
	.align		4
.L_3:
        /*0018*/ 	.byte	0x04, 0x12
        /*001a*/ 	.short	(.L_5 - .L_4)
	.align		4
.L_4:
        /*001c*/ 	.word	index@(_Z13gpu_transposePfiiii)
        /*0020*/ 	.word	0x00000000
.L_5:


//--------------------- .nv.compat                --------------------------
	.section	.nv.compat,"",@"SHT_CUDA_COMPAT_INFO"
	.align	4
        /*0000*/ 	.byte	0x02, 0x09, 0x00, 0x00, 0x02, 0x02, 0x01, 0x00, 0x02, 0x05, 0x05, 0x00, 0x03, 0x07, 0x01, 0x01
        /*0010*/ 	.byte	0x02, 0x03, 0x00, 0x00, 0x02, 0x06, 0x01, 0x00, 0x04, 0x0b, 0x08, 0x00, 0x09, 0x00, 0x00, 0x00
        /*0020*/ 	.byte	0x00, 0x00, 0x00, 0x00


//--------------------- .nv.info._Z13gpu_transposePfiiii --------------------------
	.section	.nv.info._Z13gpu_transposePfiiii,"",@"SHT_CUDA_INFO"
	.sectionflags	@""
	.align	4


	//----- nvinfo : EIATTR_CUDA_API_VERSION
	.align		4
        /*0000*/ 	.byte	0x04, 0x37
        /*0002*/ 	.short	(.L_7 - .L_6)
.L_6:
        /*0004*/ 	.word	0x00000082


	//----- nvinfo : EIATTR_KPARAM_INFO
	.align		4
.L_7:
        /*0008*/ 	.byte	0x04, 0x17
        /*000a*/ 	.short	(.L_9 - .L_8)
.L_8:
        /*000c*/ 	.word	0x00000000
        /*0010*/ 	.short	0x0004
        /*0012*/ 	.short	0x0014
        /*0014*/ 	.byte	0x00, 0xf0, 0x11, 0x00


	//----- nvinfo : EIATTR_KPARAM_INFO
	.align		4
.L_9:
        /*0018*/ 	.byte	0x04, 0x17
        /*001a*/ 	.short	(.L_11 - .L_10)
.L_10:
        /*001c*/ 	.word	0x00000000
        /*0020*/ 	.short	0x0003
        /*0022*/ 	.short	0x0010
        /*0024*/ 	.byte	0x00, 0xf0, 0x11, 0x00


	//----- nvinfo : EIATTR_KPARAM_INFO
	.align		4
.L_11:
        /*0028*/ 	.byte	0x04, 0x17
        /*002a*/ 	.short	(.L_13 - .L_12)
.L_12:
        /*002c*/ 	.word	0x00000000
        /*0030*/ 	.short	0x0002
        /*0032*/ 	.short	0x000c
        /*0034*/ 	.byte	0x00, 0xf0, 0x11, 0x00


	//----- nvinfo : EIATTR_KPARAM_INFO
	.align		4
.L_13:
        /*0038*/ 	.byte	0x04, 0x17
        /*003a*/ 	.short	(.L_15 - .L_14)
.L_14:
        /*003c*/ 	.word	0x00000000
        /*0040*/ 	.short	0x0001
        /*0042*/ 	.short	0x0008
        /*0044*/ 	.byte	0x00, 0xf0, 0x11, 0x00


	//----- nvinfo : EIATTR_KPARAM_INFO
	.align		4
.L_15:
        /*0048*/ 	.byte	0x04, 0x17
        /*004a*/ 	.short	(.L_17 - .L_16)
.L_16:
        /*004c*/ 	.word	0x00000000
        /*0050*/ 	.short	0x0000
        /*0052*/ 	.short	0x0000
        /*0054*/ 	.byte	0x00, 0xf5, 0x21, 0x00


	//----- nvinfo : EIATTR_SPARSE_MMA_MASK
	.align		4
.L_17:
        /*0058*/ 	.byte	0x03, 0x50
        /*005a*/ 	.short	0x0000


	//----- nvinfo : EIATTR_MAXREG_COUNT
	.align		4
        /*005c*/ 	.byte	0x03, 0x1b
        /*005e*/ 	.short	0x00ff


	//----- nvinfo : EIATTR_MERCURY_ISA_VERSION
	.align		4
        /*0060*/ 	.byte	0x03, 0x5f
        /*0062*/ 	.short	0x0101


	//----- nvinfo : EIATTR_VRC_CTA_INIT_COUNT
	.align		4
        /*0064*/ 	.byte	0x02, 0x4a
	.zero		1
	.zero		1


	//----- nvinfo : EIATTR_EXIT_INSTR_OFFSETS
	.align		4
        /*0068*/ 	.byte	0x04, 0x1c
        /*006a*/ 	.short	(.L_19 - .L_18)


	//   ....[0]....
.L_18:
        /*006c*/ 	.word	0x000000b0


	//   ....[1]....
        /*0070*/ 	.word	0x000002f0


	//   ....[2]....
        /*0074*/ 	.word	0x00000eb0


	//   ....[3]....
        /*0078*/ 	.word	0x000010a0


	//----- nvinfo : EIATTR_CBANK_PARAM_SIZE
	.align		4
.L_19:
        /*007c*/ 	.byte	0x03, 0x19
        /*007e*/ 	.short	0x0018


	//----- nvinfo : EIATTR_PARAM_CBANK
	.align		4
        /*0080*/ 	.byte	0x04, 0x0a
        /*0082*/ 	.short	(.L_21 - .L_20)
	.align		4
.L_20:
        /*0084*/ 	.word	index@(.nv.constant0._Z13gpu_transposePfiiii)
        /*0088*/ 	.short	0x0380
        /*008a*/ 	.short	0x0018


	//----- nvinfo : EIATTR_SW_WAR
	.align		4
.L_21:
        /*008c*/ 	.byte	0x04, 0x36
        /*008e*/ 	.short	(.L_23 - .L_22)
.L_22:
        /*0090*/ 	.word	0x00000008
.L_23:


//--------------------- .nv.callgraph             --------------------------
	.section	.nv.callgraph,"",@"SHT_CUDA_CALLGRAPH"
	.align	4
	.sectionentsize	8
	.align		4
        /*0000*/ 	.word	0x00000000
	.align		4
        /*0004*/ 	.word	0xffffffff
	.align		4
        /*0008*/ 	.word	0x00000000
	.align		4
        /*000c*/ 	.word	0xfffffffe
	.align		4
        /*0010*/ 	.word	0x00000000
	.align		4
        /*0014*/ 	.word	0xfffffffd
	.align		4
        /*0018*/ 	.word	0x00000000
	.align		4
        /*001c*/ 	.word	0xfffffffc


//--------------------- .text._Z13gpu_transposePfiiii --------------------------
	.section	.text._Z13gpu_transposePfiiii,"ax",@progbits
	.align	128
        .global         _Z13gpu_transposePfiiii
        .type           _Z13gpu_transposePfiiii,@function
        .size           _Z13gpu_transposePfiiii,(.L_x_7 - _Z13gpu_transposePfiiii)
        .other          _Z13gpu_transposePfiiii,@"STO_CUDA_ENTRY STV_DEFAULT"
_Z13gpu_transposePfiiii:
.text._Z13gpu_transposePfiiii:
[----:B------:R-:W-:Y:S01]  /*0000*/  LDC R1, c[0x0][0x37c] ;  /* 0x0000df00ff017b82 */ /* 0x000fe20000000800 */
[----:B------:R-:W0:Y:S07]  /*0010*/  S2R R0, SR_CTAID.Y ;  /* 0x0000000000007919 */ /* 0x000e2e0000002600 */
[----:B------:R-:W1:Y:S08]  /*0020*/  LDC R3, c[0x0][0x388] ;  /* 0x0000e200ff037b82 */ /* 0x000e700000000800 */
[----:B------:R-:W0:Y:S01]  /*0030*/  S2UR UR5, SR_CTAID.X ;  /* 0x00000000000579c3 */ /* 0x000e220000002500 */
[----:B-1----:R-:W-:-:S04]  /*0040*/  LEA.HI R2, R3, R3, RZ, 0x1 ;  /* 0x0000000303027211 */ /* 0x002fc800078f08ff */
[----:B------:R-:W-:Y:S02]  /*0050*/  SHF.R.S32.HI R2, RZ, 0x1, R2 ;  /* 0x00000001ff027819 */ /* 0x000fe40000011402 */
[----:B0-----:R-:W-:-:S04]  /*0060*/  ISETP.LE.U32.AND P0, PT, R0, UR5, PT ;  /* 0x0000000500007c0c */ /* 0x001fc8000bf03070 */
[C---:B------:R-:W-:Y:S02]  /*0070*/  SEL R4, R2.reuse, R3, !P0 ;  /* 0x0000000302047207 */ /* 0x040fe40004000000 */
[----:B------:R-:W-:-:S04]  /*0080*/  SEL R7, R2, RZ, P0 ;  /* 0x000000ff02077207 */ /* 0x000fc80000000000 */
[----:B------:R-:W-:-:S04]  /*0090*/  ISETP.GE.AND P0, PT, R7, R4, PT ;  /* 0x000000040700720c */ /* 0x000fc80003f06270 */
[----:B------:R-:W-:-:S13]  /*00a0*/  ISETP.EQ.OR P0, PT, R0, UR5, P0 ;  /* 0x0000000500007c0c */ /* 0x000fda0008702670 */
[----:B------:R-:W-:Y:S05]  /*00b0*/  @P0 EXIT ;  /* 0x000000000000094d */ /* 0x000fea0003800000 */
[----:B------:R-:W0:Y:S01]  /*00c0*/  LDCU UR8, c[0x0][0x394] ;  /* 0x00007280ff0877ac */ /* 0x000e220008000800 */
[----:B------:R-:W1:Y:S01]  /*00d0*/  S2R R5, SR_TID.X ;  /* 0x0000000000057919 */ /* 0x000e620000002100 */
[CC--:B------:R-:W-:Y:S02]  /*00e0*/  IADD3 R2, PT, PT, -R7.reuse, R4.reuse, RZ ;  /* 0x0000000407027210 */ /* 0x0c0fe40007ffe1ff */
[----:B------:R-:W-:Y:S01]  /*00f0*/  IADD3 R3, PT, PT, R7, -R4, RZ ;  /* 0x8000000407037210 */ /* 0x000fe20007ffe0ff */
[----:B------:R-:W2:Y:S01]  /*0100*/  LDCU.64 UR6, c[0x0][0x358] ;  /* 0x00006b00ff0677ac */ /* 0x000ea20008000a00 */
[----:B------:R-:W-:Y:S02]  /*0110*/  LOP3.LUT P1, R6, R2, 0x3, RZ, 0xc0, !PT ;  /* 0x0000000302067812 */ /* 0x000fe4000782c0ff */
[----:B------:R-:W-:Y:S02]  /*0120*/  ISETP.GT.U32.AND P0, PT, R3, -0x4, PT ;  /* 0xfffffffc0300780c */ /* 0x000fe40003f04070 */
[----:B------:R-:W-:Y:S01]  /*0130*/  MOV R11, R7 ;  /* 0x00000007000b7202 */ /* 0x000fe20000000f00 */
[----:B0-----:R-:W-:-:S04]  /*0140*/  ULEA.HI UR4, UR8, UR8, URZ, 0x1 ;  /* 0x0000000808047291 */ /* 0x001fc8000f8f08ff */
[----:B------:R-:W-:-:S04]  /*0150*/  USHF.R.S32.HI UR4, URZ, 0x1, UR4 ;  /* 0x00000001ff047899 */ /* 0x000fc80008011404 */
[----:B--2---:R-:W-:Y:S08]  /*0160*/  @!P1 BRA `(.L_x_0) ;  /* 0x0000000000609947 */ /* 0x004ff00003800000 */
[----:B------:R-:W0:Y:S01]  /*0170*/  LDC R14, c[0x0][0x38c] ;  /* 0x0000e300ff0e7b82 */ /* 0x000e220000000800 */
[----:B-1----:R-:W-:Y:S02]  /*0180*/  IADD3 R8, PT, PT, R5, UR4, RZ ;  /* 0x0000000405087c10 */ /* 0x002fe4000fffe0ff */
[----:B------:R-:W-:-:S05]  /*0190*/  IADD3 R12, PT, PT, -R6, RZ, RZ ;  /* 0x000000ff060c7210 */ /* 0x000fca0007ffe1ff */
[----:B------:R-:W1:Y:S08]  /*01a0*/  LDC R10, c[0x0][0x390] ;  /* 0x0000e400ff0a7b82 */ /* 0x000e700000000800 */
[----:B------:R-:W2:Y:S01]  /*01b0*/  LDC.64 R2, c[0x0][0x380] ;  /* 0x0000e000ff027b82 */ /* 0x000ea20000000a00 */
[CC--:B0-----:R-:W-:Y:S02]  /*01c0*/  IMAD R11, R7.reuse, R14.reuse, UR5 ;  /* 0x00000005070b7e24 */ /* 0x0c1fe4000f8e020e */
[----:B------:R-:W-:-:S02]  /*01d0*/  IMAD R9, R7, R14, R0 ;  /* 0x0000000e07097224 */ /* 0x000fc400078e0200 */
[-C--:B-1----:R-:W-:Y:S02]  /*01e0*/  IMAD R11, R11, R10.reuse, R0 ;  /* 0x0000000a0b0b7224 */ /* 0x082fe400078e0200 */
[----:B------:R-:W-:Y:S02]  /*01f0*/  IMAD R9, R9, R10, UR5 ;  /* 0x0000000509097e24 */ /* 0x000fe4000f8e020a */
[--C-:B------:R-:W-:Y:S01]  /*0200*/  IMAD R15, R11, UR8, R8.reuse ;  /* 0x000000080b0f7c24 */ /* 0x100fe2000f8e0208 */
[----:B------:R-:W-:Y:S01]  /*0210*/  IADD3 R11, PT, PT, R7, R6, RZ ;  /* 0x00000006070b7210 */ /* 0x000fe20007ffe0ff */
[----:B------:R-:W-:Y:S02]  /*0220*/  IMAD R13, R9, UR8, R8 ;  /* 0x00000008090d7c24 */ /* 0x000fe4000f8e0208 */
[----:B--2---:R-:W-:-:S07]  /*0230*/  IMAD R10, R10, UR8, RZ ;  /* 0x000000080a0a7c24 */ /* 0x004fce000f8e02ff */
.L_x_1:
[----:B0-----:R-:W-:-:S04]  /*0240*/  IMAD.WIDE R8, R13, 0x4, R2 ;  /* 0x000000040d087825 */ /* 0x001fc800078e0202 */
[----:B------:R-:W-:Y:S01]  /*0250*/  IMAD.WIDE R6, R15, 0x4, R2 ;  /* 0x000000040f067825 */ /* 0x000fe200078e0202 */
[----:B------:R-:W2:Y:S04]  /*0260*/  LDG.E R19, desc[UR6][R8.64] ;  /* 0x0000000608137981 */ /* 0x000ea8000c1e1900 */
[----:B------:R-:W3:Y:S01]  /*0270*/  LDG.E R17, desc[UR6][R6.64] ;  /* 0x0000000606117981 */ /* 0x000ee2000c1e1900 */
[----:B------:R-:W-:Y:S01]  /*0280*/  IADD3 R12, PT, PT, R12, 0x1, RZ ;  /* 0x000000010c0c7810 */ /* 0x000fe20007ffe0ff */
[CC--:B------:R-:W-:Y:S02]  /*0290*/  IMAD R13, R10.reuse, R14.reuse, R13 ;  /* 0x0000000e0a0d7224 */ /* 0x0c0fe400078e020d */
[----:B------:R-:W-:Y:S01]  /*02a0*/  IMAD R15, R10, R14, R15 ;  /* 0x0000000e0a0f7224 */ /* 0x000fe200078e020f */
[----:B------:R-:W-:Y:S01]  /*02b0*/  ISETP.NE.AND P1, PT, R12, RZ, PT ;  /* 0x000000ff0c00720c */ /* 0x000fe20003f25270 */
[----:B--2---:R0:W-:Y:S04]  /*02c0*/  STG.E desc[UR6][R6.64], R19 ;  /* 0x0000001306007986 */ /* 0x0041e8000c101906 */
[----:B---3--:R0:W-:Y:S08]  /*02d0*/  STG.E desc[UR6][R8.64], R17 ;  /* 0x0000001108007986 */ /* 0x0081f0000c101906 */
[----:B------:R-:W-:Y:S05]  /*02e0*/  @P1 BRA `(.L_x_1) ;  /* 0xfffffffc00d41947 */ /* 0x000fea000383ffff */
.L_x_0:
[----:B------:R-:W-:Y:S05]  /*02f0*/  @P0 EXIT ;  /* 0x000000000000094d */ /* 0x000fea0003800000 */
[----:B0-----:R-:W0:Y:S01]  /*0300*/  LDC R6, c[0x0][0x38c] ;  /* 0x0000e300ff067b82 */ /* 0x001e220000000800 */
[----:B------:R-:W-:Y:S02]  /*0310*/  IADD3 R3, PT, PT, -R4, R11, RZ ;  /* 0x0000000b04037210 */ /* 0x000fe40007ffe1ff */
[----:B-1----:R-:W-:Y:S02]  /*0320*/  IADD3 R5, PT, PT, R5, UR4, RZ ;  /* 0x0000000405057c10 */ /* 0x002fe4000fffe0ff */
[----:B------:R-:W-:-:S03]  /*0330*/  ISETP.GE.AND P0, PT, R3, RZ, PT ;  /* 0x000000ff0300720c */ /* 0x000fc60003f06270 */
[----:B------:R-:W1:Y:S01]  /*0340*/  LDC R9, c[0x0][0x390] ;  /* 0x0000e400ff097b82 */ /* 0x000e620000000800 */
[CC--:B0-----:R-:W-:Y:S02]  /*0350*/  IMAD R7, R11.reuse, R6.reuse, UR5 ;  /* 0x000000050b077e24 */ /* 0x0c1fe4000f8e0206 */
[--C-:B------:R-:W-:Y:S02]  /*0360*/  IMAD R2, R11, R6, R0.reuse ;  /* 0x000000060b027224 */ /* 0x100fe400078e0200 */
[-C--:B-1----:R-:W-:Y:S02]  /*0370*/  IMAD R7, R7, R9.reuse, R0 ;  /* 0x0000000907077224 */ /* 0x082fe400078e0200 */
[-C--:B------:R-:W-:Y:S02]  /*0380*/  IMAD R2, R2, R9.reuse, UR5 ;  /* 0x0000000502027e24 */ /* 0x080fe4000f8e0209 */
[----:B------:R-:W-:Y:S02]  /*0390*/  IMAD R0, R6, R9, RZ ;  /* 0x0000000906007224 */ /* 0x000fe400078e02ff */
[----:B------:R-:W-:-:S02]  /*03a0*/  IMAD R9, R2, UR8, R5 ;  /* 0x0000000802097c24 */ /* 0x000fc4000f8e0205 */
[C---:B------:R-:W-:Y:S02]  /*03b0*/  IMAD R2, R0.reuse, UR8, RZ ;  /* 0x0000000800027c24 */ /* 0x040fe4000f8e02ff */
[----:B------:R-:W-:Y:S02]  /*03c0*/  IMAD R5, R7, UR8, R5 ;  /* 0x0000000807057c24 */ /* 0x000fe4000f8e0205 */
[----:B------:R-:W-:Y:S01]  /*03d0*/  IMAD R0, R0, UR8, RZ ;  /* 0x0000000800007c24 */ /* 0x000fe2000f8e02ff */
[----:B------:R-:W-:Y:S06]  /*03e0*/  @P0 BRA `(.L_x_2) ;  /* 0x0000000800b40947 */ /* 0x000fec0003800000 */
[----:B------:R-:W-:Y:S02]  /*03f0*/  IADD3 R4, PT, PT, -R3, RZ, RZ ;  /* 0x000000ff03047210 */ /* 0x000fe40007ffe1ff */
[----:B------:R-:W-:Y:S02]  /*0400*/  PLOP3.LUT P0, PT, PT, PT, PT, 0x80, 0x8 ;  /* 0x000000000008781c */ /* 0x000fe40003f0f070 */
[----:B------:R-:W-:-:S13]  /*0410*/  ISETP.GT.AND P1, PT, R4, 0xc, PT ;  /* 0x0000000c0400780c */ /* 0x000fda0003f24270 */
[----:B------:R-:W-:Y:S05]  /*0420*/  @!P1 BRA `(.L_x_3) ;  /* 0x0000000400b49947 */ /* 0x000fea0003800000 */
[----:B------:R-:W-:-:S13]  /*0430*/  PLOP3.LUT P0, PT, PT, PT, PT, 0x8, 0x80 ;  /* 0x000000000080781c */ /* 0x000fda0003f0e170 */
.L_x_4:
[----:B--2---:R-:W0:Y:S02]  /*0440*/  LDC.64 R6, c[0x0][0x380] ;  /* 0x0000e000ff067b82 */ /* 0x004e240000000a00 */
[----:B0-----:R-:W-:-:S04]  /*0450*/  IMAD.WIDE R22, R9, 0x4, R6 ;  /* 0x0000000409167825 */ /* 0x001fc800078e0206 */
[----:B------:R-:W-:Y:S01]  /*0460*/  IMAD.WIDE R20, R5, 0x4, R6 ;  /* 0x0000000405147825 */ /* 0x000fe200078e0206 */
[----:B------:R-:W2:Y:S04]  /*0470*/  LDG.E R27, desc[UR6][R22.64] ;  /* 0x00000006161b7981 */ /* 0x000ea8000c1e1900 */
[----:B------:R-:W3:Y:S01]  /*0480*/  LDG.E R25, desc[UR6][R20.64] ;  /* 0x0000000614197981 */ /* 0x000ee2000c1e1900 */
[----:B------:R-:W-:-:S04]  /*0490*/  IMAD.WIDE R12, R0, 0x4, R22 ;  /* 0x00000004000c7825 */ /* 0x000fc800078e0216 */
[C---:B------:R-:W-:Y:S01]  /*04a0*/  IMAD.WIDE R10, R0.reuse, 0x4, R20 ;  /* 0x00000004000a7825 */ /* 0x040fe200078e0214 */
[----:B--2---:R0:W-:Y:S04]  /*04b0*/  STG.E desc[UR6][R20.64], R27 ;  /* 0x0000001b14007986 */ /* 0x0041e8000c101906 */
[----:B---3--:R1:W-:Y:S04]  /*04c0*/  STG.E desc[UR6][R22.64], R25 ;  /* 0x0000001916007986 */ /* 0x0083e8000c101906 */
[----:B------:R-:W2:Y:S04]  /*04d0*/  LDG.E R4, desc[UR6][R12.64] ;  /* 0x000000060c047981 */ /* 0x000ea8000c1e1900 */
[----:B------:R-:W3:Y:S01]  /*04e0*/  LDG.E R29, desc[UR6][R10.64] ;  /* 0x000000060a1d7981 */ /* 0x000ee2000c1e1900 */
[----:B------:R-:W-:-:S04]  /*04f0*/  IMAD.WIDE R16, R0, 0x4, R12 ;  /* 0x0000000400107825 */ /* 0x000fc800078e020c */
[C---:B------:R-:W-:Y:S01]  /*0500*/  IMAD.WIDE R14, R0.reuse, 0x4, R10 ;  /* 0x00000004000e7825 */ /* 0x040fe200078e020a */
[----:B--2---:R-:W-:Y:S04]  /*0510*/  STG.E desc[UR6][R10.64], R4 ;  /* 0x000000040a007986 */ /* 0x004fe8000c101906 */
[----:B---3--:R2:W-:Y:S04]  /*0520*/  STG.E desc[UR6][R12.64], R29 ;  /* 0x0000001d0c007986 */ /* 0x0085e8000c101906 */
[----:B------:R-:W3:Y:S04]  /*0530*/  LDG.E R24, desc[UR6][R16.64] ;  /* 0x0000000610187981 */ /* 0x000ee8000c1e1900 */
[----:B------:R-:W4:Y:S01]  /*0540*/  LDG.E R8, desc[UR6][R14.64] ;  /* 0x000000060e087981 */ /* 0x000f22000c1e1900 */
[----:B------:R-:W-:-:S04]  /*0550*/  IMAD.WIDE R18, R0, 0x4, R16 ;  /* 0x0000000400127825 */ /* 0x000fc800078e0210 */
[----:B0-----:R-:W-:Y:S01]  /*0560*/  IMAD.WIDE R20, R0, 0x4, R14 ;  /* 0x0000000400147825 */ /* 0x001fe200078e020e */
[----:B---3--:R-:W-:Y:S04]  /*0570*/  STG.E desc[UR6][R14.64], R24 ;  /* 0x000000180e007986 */ /* 0x008fe8000c101906 */
[----:B----4-:R0:W-:Y:S04]  /*0580*/  STG.E desc[UR6][R16.64], R8 ;  /* 0x0000000810007986 */ /* 0x0101e8000c101906 */
[----:B------:R-:W3:Y:S04]  /*0590*/  LDG.E R27, desc[UR6][R18.64] ;  /* 0x00000006121b7981 */ /* 0x000ee8000c1e1900 */
[----:B-1----:R-:W4:Y:S01]  /*05a0*/  LDG.E R25, desc[UR6][R20.64] ;  /* 0x0000000614197981 */ /* 0x002f22000c1e1900 */
[----:B------:R-:W-:-:S02]  /*05b0*/  LEA R9, R2, R9, 0x2 ;  /* 0x0000000902097211 */ /* 0x000fc400078e10ff */
[----:B------:R-:W-:-:S03]  /*05c0*/  LEA R5, R2, R5, 0x2 ;  /* 0x0000000502057211 */ /* 0x000fc600078e10ff */
[----:B--2---:R-:W-:-:S04]  /*05d0*/  IMAD.WIDE R12, R9, 0x4, R6 ;  /* 0x00000004090c7825 */ /* 0x004fc800078e0206 */
[----:B------:R-:W-:Y:S01]  /*05e0*/  IMAD.WIDE R10, R5, 0x4, R6 ;  /* 0x00000004050a7825 */ /* 0x000fe200078e0206 */
[----:B---3--:R1:W-:Y:S04]  /*05f0*/  STG.E desc[UR6][R20.64], R27 ;  /* 0x0000001b14007986 */ /* 0x0083e8000c101906 */
[----:B----4-:R2:W-:Y:S04]  /*0600*/  STG.E desc[UR6][R18.64], R25 ;  /* 0x0000001912007986 */ /* 0x0105e8000c101906 */
[----:B------:R-:W3:Y:S04]  /*0610*/  LDG.E R4, desc[UR6][R12.64] ;  /* 0x000000060c047981 */ /* 0x000ee8000c1e1900 */
[----:B------:R-:W4:Y:S01]  /*0620*/  LDG.E R29, desc[UR6][R10.64] ;  /* 0x000000060a1d7981 */ /* 0x000f22000c1e1900 */
[----:B0-----:R-:W-:-:S04]  /*0630*/  IMAD.WIDE R16, R0, 0x4, R12 ;  /* 0x0000000400107825 */ /* 0x001fc800078e020c */
[C---:B------:R-:W-:Y:S01]  /*0640*/  IMAD.WIDE R14, R0.reuse, 0x4, R10 ;  /* 0x00000004000e7825 */ /* 0x040fe200078e020a */
[----:B---3--:R0:W-:Y:S04]  /*0650*/  STG.E desc[UR6][R10.64], R4 ;  /* 0x000000040a007986 */ /* 0x0081e8000c101906 */
[----:B----4-:R3:W-:Y:S04]  /*0660*/  STG.E desc[UR6][R12.64], R29 ;  /* 0x0000001d0c007986 */ /* 0x0107e8000c101906 */
[----:B------:R-:W4:Y:S04]  /*0670*/  LDG.E R24, desc[UR6][R16.64] ;  /* 0x0000000610187981 */ /* 0x000f28000c1e1900 */
[----:B------:R-:W5:Y:S01]  /*0680*/  LDG.E R8, desc[UR6][R14.64] ;  /* 0x000000060e087981 */ /* 0x000f62000c1e1900 */
[----:B------:R-:W-:-:S04]  /*0690*/  IMAD.WIDE R22, R0, 0x4, R16 ;  /* 0x0000000400167825 */ /* 0x000fc800078e0210 */
[C---:B-1----:R-:W-:Y:S01]  /*06a0*/  IMAD.WIDE R20, R0.reuse, 0x4, R14 ;  /* 0x0000000400147825 */ /* 0x042fe200078e020e */
[----:B----4-:R1:W-:Y:S04]  /*06b0*/  STG.E desc[UR6][R14.64], R24 ;  /* 0x000000180e007986 */ /* 0x0103e8000c101906 */
[----:B-----5:R4:W-:Y:S04]  /*06c0*/  STG.E desc[UR6][R16.64], R8 ;  /* 0x0000000810007986 */ /* 0x0209e8000c101906 */
[----:B------:R-:W5:Y:S04]  /*06d0*/  LDG.E R27, desc[UR6][R22.64] ;  /* 0x00000006161b7981 */ /* 0x000f68000c1e1900 */
[----:B--2---:R-:W2:Y:S01]  /*06e0*/  LDG.E R25, desc[UR6][R20.64] ;  /* 0x0000000614197981 */ /* 0x004ea2000c1e1900 */
[----:B------:R-:W-:-:S04]  /*06f0*/  IMAD.WIDE R18, R0, 0x4, R22 ;  /* 0x0000000400127825 */ /* 0x000fc800078e0216 */
[----:B0-----:R-:W-:Y:S01]  /*0700*/  IMAD.WIDE R10, R0, 0x4, R20 ;  /* 0x00000004000a7825 */ /* 0x001fe200078e0214 */
[----:B-----5:R0:W-:Y:S04]  /*0710*/  STG.E desc[UR6][R20.64], R27 ;  /* 0x0000001b14007986 */ /* 0x0201e8000c101906 */
[----:B--2---:R2:W-:Y:S04]  /*0720*/  STG.E desc[UR6][R22.64], R25 ;  /* 0x0000001916007986 */ /* 0x0045e8000c101906 */
[----:B------:R-:W5:Y:S04]  /*0730*/  LDG.E R4, desc[UR6][R18.64] ;  /* 0x0000000612047981 */ /* 0x000f68000c1e1900 */
[----:B---3--:R-:W3:Y:S01]  /*0740*/  LDG.E R29, desc[UR6][R10.64] ;  /* 0x000000060a1d7981 */ /* 0x008ee2000c1e1900 */
[----:B------:R-:W-:-:S02]  /*0750*/  LEA R9, R2, R9, 0x2 ;  /* 0x0000000902097211 */ /* 0x000fc400078e10ff */
[----:B------:R-:W-:-:S03]  /*0760*/  LEA R5, R2, R5, 0x2 ;  /* 0x0000000502057211 */ /* 0x000fc600078e10ff */
[----:B-1----:R-:W-:-:S04]  /*0770*/  IMAD.WIDE R14, R9, 0x4, R6 ;  /* 0x00000004090e7825 */ /* 0x002fc800078e0206 */
[----:B------:R-:W-:Y:S01]  /*0780*/  IMAD.WIDE R12, R5, 0x4, R6 ;  /* 0x00000004050c7825 */ /* 0x000fe200078e0206 */
[----:B-----5:R1:W-:Y:S04]  /*0790*/  STG.E desc[UR6][R10.64], R4 ;  /* 0x000000040a007986 */ /* 0x0203e8000c101906 */
[----:B---3--:R3:W-:Y:S04]  /*07a0*/  STG.E desc[UR6][R18.64], R29 ;  /* 0x0000001d12007986 */ /* 0x0087e8000c101906 */
[----:B----4-:R-:W4:Y:S04]  /*07b0*/  LDG.E R8, desc[UR6][R14.64] ;  /* 0x000000060e087981 */ /* 0x010f28000c1e1900 */
[----:B0-----:R-:W5:Y:S01]  /*07c0*/  LDG.E R27, desc[UR6][R12.64] ;  /* 0x000000060c1b7981 */ /* 0x001f62000c1e1900 */
[----:B------:R-:W-:-:S04]  /*07d0*/  IMAD.WIDE R20, R0, 0x4, R14 ;  /* 0x0000000400147825 */ /* 0x000fc800078e020e */
[C---:B------:R-:W-:Y:S01]  /*07e0*/  IMAD.WIDE R16, R0.reuse, 0x4, R12 ;  /* 0x0000000400107825 */ /* 0x040fe200078e020c */
[----:B----4-:R0:W-:Y:S04]  /*07f0*/  STG.E desc[UR6][R12.64], R8 ;  /* 0x000000080c007986 */ /* 0x0101e8000c101906 */
[----:B-----5:R4:W-:Y:S04]  /*0800*/  STG.E desc[UR6][R14.64], R27 ;  /* 0x0000001b0e007986 */ /* 0x0209e8000c101906 */
[----:B------:R-:W5:Y:S04]  /*0810*/  LDG.E R24, desc[UR6][R20.64] ;  /* 0x0000000614187981 */ /* 0x000f68000c1e1900 */
[----:B--2---:R-:W2:Y:S01]  /*0820*/  LDG.E R25, desc[UR6][R16.64] ;  /* 0x0000000610197981 */ /* 0x004ea2000c1e1900 */
[----:B------:R-:W-:-:S04]  /*0830*/  IMAD.WIDE R22, R0, 0x4, R20 ;  /* 0x0000000400167825 */ /* 0x000fc800078e0214 */
[C---:B-1----:R-:W-:Y:S01]  /*0840*/  IMAD.WIDE R10, R0.reuse, 0x4, R16 ;  /* 0x00000004000a7825 */ /* 0x042fe200078e0210 */
[----:B-----5:R1:W-:Y:S04]  /*0850*/  STG.E desc[UR6][R16.64], R24 ;  /* 0x0000001810007986 */ /* 0x0203e8000c101906 */
[----:B--2---:R2:W-:Y:S04]  /*0860*/  STG.E desc[UR6][R20.64], R25 ;  /* 0x0000001914007986 */ /* 0x0045e8000c101906 */
[----:B------:R-:W5:Y:S04]  /*0870*/  LDG.E R4, desc[UR6][R22.64] ;  /* 0x0000000616047981 */ /* 0x000f68000c1e1900 */
[----:B---3--:R-:W3:Y:S01]  /*0880*/  LDG.E R29, desc[UR6][R10.64] ;  /* 0x000000060a1d7981 */ /* 0x008ee2000c1e1900 */
[----:B------:R-:W-:-:S04]  /*0890*/  IMAD.WIDE R18, R0, 0x4, R22 ;  /* 0x0000000400127825 */ /* 0x000fc800078e0216 */
[----:B0-----:R-:W-:Y:S01]  /*08a0*/  IMAD.WIDE R12, R0, 0x4, R10 ;  /* 0x00000004000c7825 */ /* 0x001fe200078e020a */
[----:B-----5:R0:W-:Y:S04]  /*08b0*/  STG.E desc[UR6][R10.64], R4 ;  /* 0x000000040a007986 */ /* 0x0201e8000c101906 */
[----:B---3--:R3:W-:Y:S04]  /*08c0*/  STG.E desc[UR6][R22.64], R29 ;  /* 0x0000001d16007986 */ /* 0x0087e8000c101906 */
[----:B------:R-:W5:Y:S04]  /*08d0*/  LDG.E R8, desc[UR6][R18.64] ;  /* 0x0000000612087981 */ /* 0x000f68000c1e1900 */
[----:B----4-:R-:W4:Y:S01]  /*08e0*/  LDG.E R27, desc[UR6][R12.64] ;  /* 0x000000060c1b7981 */ /* 0x010f22000c1e1900 */
[----:B------:R-:W-:-:S02]  /*08f0*/  LEA R9, R2, R9, 0x2 ;  /* 0x0000000902097211 */ /* 0x000fc400078e10ff */
[----:B------:R-:W-:-:S03]  /*0900*/  LEA R5, R2, R5, 0x2 ;  /* 0x0000000502057211 */ /* 0x000fc600078e10ff */
[----:B------:R-:W-:-:S04]  /*0910*/  IMAD.WIDE R14, R9, 0x4, R6 ;  /* 0x00000004090e7825 */ /* 0x000fc800078e0206 */
[----:B------:R-:W-:Y:S01]  /*0920*/  IMAD.WIDE R6, R5, 0x4, R6 ;  /* 0x0000000405067825 */ /* 0x000fe200078e0206 */
[----:B-----5:R5:W-:Y:S04]  /*0930*/  STG.E desc[UR6][R12.64], R8 ;  /* 0x000000080c007986 */ /* 0x020be8000c101906 */
[----:B----4-:R4:W-:Y:S04]  /*0940*/  STG.E desc[UR6][R18.64], R27 ;  /* 0x0000001b12007986 */ /* 0x0109e8000c101906 */
[----:B-1----:R-:W3:Y:S04]  /*0950*/  LDG.E R24, desc[UR6][R14.64] ;  /* 0x000000060e187981 */ /* 0x002ee8000c1e1900 */
[----:B--2---:R-:W2:Y:S01]  /*0960*/  LDG.E R25, desc[UR6][R6.64] ;  /* 0x0000000606197981 */ /* 0x004ea2000c1e1900 */
[----:B------:R-:W-:-:S04]  /*0970*/  IMAD.WIDE R16, R0, 0x4, R14 ;  /* 0x0000000400107825 */ /* 0x000fc800078e020e */
[C---:B0-----:R-:W-:Y:S01]  /*0980*/  IMAD.WIDE R10, R0.reuse, 0x4, R6 ;  /* 0x00000004000a7825 */ /* 0x041fe200078e0206 */
[----:B---3--:R0:W-:Y:S04]  /*0990*/  STG.E desc[UR6][R6.64], R24 ;  /* 0x0000001806007986 */ /* 0x0081e8000c101906 */
[----:B--2---:R1:W-:Y:S04]  /*09a0*/  STG.E desc[UR6][R14.64], R25 ;  /* 0x000000190e007986 */ /* 0x0043e8000c101906 */
[----:B------:R-:W2:Y:S04]  /*09b0*/  LDG.E R29, desc[UR6][R16.64] ;  /* 0x00000006101d7981 */ /* 0x000ea8000c1e1900 */
[----:B------:R-:W3:Y:S01]  /*09c0*/  LDG.E R23, desc[UR6][R10.64] ;  /* 0x000000060a177981 */ /* 0x000ee2000c1e1900 */
[----:B------:R-:W-:-:S04]  /*09d0*/  IMAD.WIDE R20, R0, 0x4, R16 ;  /* 0x0000000400147825 */ /* 0x000fc800078e0210 */
[C---:B-----5:R-:W-:Y:S01]  /*09e0*/  IMAD.WIDE R12, R0.reuse, 0x4, R10 ;  /* 0x00000004000c7825 */ /* 0x060fe200078e020a */
[----:B--2---:R2:W-:Y:S04]  /*09f0*/  STG.E desc[UR6][R10.64], R29 ;  /* 0x0000001d0a007986 */ /* 0x0045e8000c101906 */
[----:B---3--:R2:W-:Y:S04]  /*0a00*/  STG.E desc[UR6][R16.64], R23 ;  /* 0x0000001710007986 */ /* 0x0085e8000c101906 */
[----:B------:R-:W3:Y:S04]  /*0a10*/  LDG.E R4, desc[UR6][R20.64] ;  /* 0x0000000614047981 */ /* 0x000ee8000c1e1900 */
[----:B----4-:R-:W4:Y:S01]  /*0a20*/  LDG.E R27, desc[UR6][R12.64] ;  /* 0x000000060c1b7981 */ /* 0x010f22000c1e1900 */
[----:B------:R-:W-:-:S04]  /*0a30*/  IMAD.WIDE R18, R0, 0x4, R20 ;  /* 0x0000000400127825 */ /* 0x000fc800078e0214 */
[----:B0-----:R-:W-:Y:S01]  /*0a40*/  IMAD.WIDE R6, R0, 0x4, R12 ;  /* 0x0000000400067825 */ /* 0x001fe200078e020c */
[----:B------:R-:W-:Y:S01]  /*0a50*/  IADD3 R3, PT, PT, R3, 0x10, RZ ;  /* 0x0000001003037810 */ /* 0x000fe20007ffe0ff */
[----:B---3--:R2:W-:Y:S04]  /*0a60*/  STG.E desc[UR6][R12.64], R4 ;  /* 0x000000040c007986 */ /* 0x0085e8000c101906 */
[----:B----4-:R2:W-:Y:S04]  /*0a70*/  STG.E desc[UR6][R20.64], R27 ;  /* 0x0000001b14007986 */ /* 0x0105e8000c101906 */
[----:B-1----:R-:W3:Y:S04]  /*0a80*/  LDG.E R25, desc[UR6][R18.64] ;  /* 0x0000000612197981 */ /* 0x002ee8000c1e1900 */
[----:B------:R-:W4:Y:S01]  /*0a90*/  LDG.E R15, desc[UR6][R6.64] ;  /* 0x00000006060f7981 */ /* 0x000f22000c1e1900 */
[----:B------:R-:W-:-:S02]  /*0aa0*/  ISETP.GE.AND P1, PT, R3, -0xc, PT ;  /* 0xfffffff40300780c */ /* 0x000fc40003f26270 */
[C---:B------:R-:W-:Y:S02]  /*0ab0*/  LEA R9, R2.reuse, R9, 0x2 ;  /* 0x0000000902097211 */ /* 0x040fe400078e10ff */
[----:B------:R-:W-:Y:S01]  /*0ac0*/  LEA R5, R2, R5, 0x2 ;  /* 0x0000000502057211 */ /* 0x000fe200078e10ff */
[----:B---3--:R2:W-:Y:S04]  /*0ad0*/  STG.E desc[UR6][R6.64], R25 ;  /* 0x0000001906007986 */ /* 0x0085e8000c101906 */
[----:B----4-:R2:W-:Y:S04]  /*0ae0*/  STG.E desc[UR6][R18.64], R15 ;  /* 0x0000000f12007986 */ /* 0x0105e8000c101906 */
[----:B------:R-:W-:Y:S05]  /*0af0*/  @!P1 BRA `(.L_x_4) ;  /* 0xfffffff800509947 */ /* 0x000fea000383ffff */
.L_x_3:
[----:B--2---:R-:W-:-:S04]  /*0b00*/  IADD3 R4, PT, PT, -R3, RZ, RZ ;  /* 0x000000ff03047210 */ /* 0x004fc80007ffe1ff */
[----:B------:R-:W-:-:S13]  /*0b10*/  ISETP.GT.AND P1, PT, R4, 0x4, PT ;  /* 0x000000040400780c */ /* 0x000fda0003f24270 */
[----:B------:R-:W-:Y:S05]  /*0b20*/  @!P1 BRA `(.L_x_5) ;  /* 0x0000000000dc9947 */ /* 0x000fea0003800000 */
[----:B------:R-:W0:Y:S02]  /*0b30*/  LDC.64 R6, c[0x0][0x380] ;  /* 0x0000e000ff067b82 */ /* 0x000e240000000a00 */
        /* <DEDUP_REMOVED lines=12> */
[----:B--2---:R2:W-:Y:S04]  /*0c00*/  STG.E desc[UR6][R10.64], R4 ;  /* 0x000000040a007986 */ /* 0x0045e8000c101906 */
[----:B---3--:R3:W-:Y:S04]  /*0c10*/  STG.E desc[UR6][R12.64], R29 ;  /* 0x0000001d0c007986 */ /* 0x0087e8000c101906 */
[----:B------:R-:W4:Y:S04]  /*0c20*/  LDG.E R24, desc[UR6][R16.64] ;  /* 0x0000000610187981 */ /* 0x000f28000c1e1900 */
[----:B------:R-:W5:Y:S01]  /*0c30*/  LDG.E R8, desc[UR6][R14.64] ;  /* 0x000000060e087981 */ /* 0x000f62000c1e1900 */
[----:B------:R-:W-:-:S04]  /*0c40*/  IMAD.WIDE R18, R0, 0x4, R16 ;  /* 0x0000000400127825 */ /* 0x000fc800078e0210 */
[----:B0-----:R-:W-:Y:S01]  /*0c50*/  IMAD.WIDE R20, R0, 0x4, R14 ;  /* 0x0000000400147825 */ /* 0x001fe200078e020e */
[----:B----4-:R0:W-:Y:S04]  /*0c60*/  STG.E desc[UR6][R14.64], R24 ;  /* 0x000000180e007986 */ /* 0x0101e8000c101906 */
[----:B-----5:R4:W-:Y:S04]  /*0c70*/  STG.E desc[UR6][R16.64], R8 ;  /* 0x0000000810007986 */ /* 0x0209e8000c101906 */
[----:B------:R-:W5:Y:S04]  /*0c80*/  LDG.E R27, desc[UR6][R18.64] ;  /* 0x00000006121b7981 */ /* 0x000f68000c1e1900 */
[----:B-1----:R-:W3:Y:S01]  /*0c90*/  LDG.E R25, desc[UR6][R20.64] ;  /* 0x0000000614197981 */ /* 0x002ee2000c1e1900 */
[----:B------:R-:W-:-:S02]  /*0ca0*/  LEA R9, R2, R9, 0x2 ;  /* 0x0000000902097211 */ /* 0x000fc400078e10ff */
[----:B------:R-:W-:-:S03]  /*0cb0*/  LEA R5, R2, R5, 0x2 ;  /* 0x0000000502057211 */ /* 0x000fc600078e10ff */
[----:B--2---:R-:W-:-:S04]  /*0cc0*/  IMAD.WIDE R10, R9, 0x4, R6 ;  /* 0x00000004090a7825 */ /* 0x004fc800078e0206 */
[----:B------:R-:W-:Y:S01]  /*0cd0*/  IMAD.WIDE R6, R5, 0x4, R6 ;  /* 0x0000000405067825 */ /* 0x000fe200078e0206 */
[----:B-----5:R-:W-:Y:S04]  /*0ce0*/  STG.E desc[UR6][R20.64], R27 ;  /* 0x0000001b14007986 */ /* 0x020fe8000c101906 */
[----:B---3--:R1:W-:Y:S04]  /*0cf0*/  STG.E desc[UR6][R18.64], R25 ;  /* 0x0000001912007986 */ /* 0x0083e8000c101906 */
[----:B------:R-:W2:Y:S04]  /*0d00*/  LDG.E R4, desc[UR6][R10.64] ;  /* 0x000000060a047981 */ /* 0x000ea8000c1e1900 */
[----:B------:R-:W3:Y:S01]  /*0d10*/  LDG.E R29, desc[UR6][R6.64] ;  /* 0x00000006061d7981 */ /* 0x000ee2000c1e1900 */
[----:B0-----:R-:W-:-:S04]  /*0d20*/  IMAD.WIDE R14, R0, 0x4, R10 ;  /* 0x00000004000e7825 */ /* 0x001fc800078e020a */
[C---:B------:R-:W-:Y:S01]  /*0d30*/  IMAD.WIDE R12, R0.reuse, 0x4, R6 ;  /* 0x00000004000c7825 */ /* 0x040fe200078e0206 */
[----:B--2---:R0:W-:Y:S04]  /*0d40*/  STG.E desc[UR6][R6.64], R4 ;  /* 0x0000000406007986 */ /* 0x0041e8000c101906 */
[----:B---3--:R2:W-:Y:S04]  /*0d50*/  STG.E desc[UR6][R10.64], R29 ;  /* 0x0000001d0a007986 */ /* 0x0085e8000c101906 */
[----:B------:R-:W3:Y:S04]  /*0d60*/  LDG.E R24, desc[UR6][R14.64] ;  /* 0x000000060e187981 */ /* 0x000ee8000c1e1900 */
[----:B----4-:R-:W4:Y:S01]  /*0d70*/  LDG.E R8, desc[UR6][R12.64] ;  /* 0x000000060c087981 */ /* 0x010f22000c1e1900 */
[----:B------:R-:W-:-:S04]  /*0d80*/  IMAD.WIDE R22, R0, 0x4, R14 ;  /* 0x0000000400167825 */ /* 0x000fc800078e020e */
[C---:B------:R-:W-:Y:S01]  /*0d90*/  IMAD.WIDE R16, R0.reuse, 0x4, R12 ;  /* 0x0000000400107825 */ /* 0x040fe200078e020c */
[----:B---3--:R3:W-:Y:S04]  /*0da0*/  STG.E desc[UR6][R12.64], R24 ;  /* 0x000000180c007986 */ /* 0x0087e8000c101906 */
[----:B----4-:R3:W-:Y:S04]  /*0db0*/  STG.E desc[UR6][R14.64], R8 ;  /* 0x000000080e007986 */ /* 0x0107e8000c101906 */
[----:B-1----:R-:W4:Y:S04]  /*0dc0*/  LDG.E R25, desc[UR6][R22.64] ;  /* 0x0000000616197981 */ /* 0x002f28000c1e1900 */
[----:B------:R-:W5:Y:S01]  /*0dd0*/  LDG.E R21, desc[UR6][R16.64] ;  /* 0x0000000610157981 */ /* 0x000f62000c1e1900 */
[----:B------:R-:W-:-:S04]  /*0de0*/  IMAD.WIDE R18, R0, 0x4, R22 ;  /* 0x0000000400127825 */ /* 0x000fc800078e0216 */
[----:B0-----:R-:W-:Y:S01]  /*0df0*/  IMAD.WIDE R6, R0, 0x4, R16 ;  /* 0x0000000400067825 */ /* 0x001fe200078e0210 */
[----:B----4-:R3:W-:Y:S04]  /*0e00*/  STG.E desc[UR6][R16.64], R25 ;  /* 0x0000001910007986 */ /* 0x0107e8000c101906 */
[----:B-----5:R3:W-:Y:S04]  /*0e10*/  STG.E desc[UR6][R22.64], R21 ;  /* 0x0000001516007986 */ /* 0x0207e8000c101906 */
[----:B------:R-:W4:Y:S04]  /*0e20*/  LDG.E R27, desc[UR6][R18.64] ;  /* 0x00000006121b7981 */ /* 0x000f28000c1e1900 */
[----:B--2---:R-:W2:Y:S01]  /*0e30*/  LDG.E R11, desc[UR6][R6.64] ;  /* 0x00000006060b7981 */ /* 0x004ea2000c1e1900 */
[----:B------:R-:W-:-:S02]  /*0e40*/  PLOP3.LUT P0, PT, PT, PT, PT, 0x8, 0x80 ;  /* 0x000000000080781c */ /* 0x000fc40003f0e170 */
[----:B------:R-:W-:Y:S02]  /*0e50*/  IADD3 R3, PT, PT, R3, 0x8, RZ ;  /* 0x0000000803037810 */ /* 0x000fe40007ffe0ff */
[C---:B------:R-:W-:Y:S02]  /*0e60*/  LEA R9, R2.reuse, R9, 0x2 ;  /* 0x0000000902097211 */ /* 0x040fe400078e10ff */
[----:B------:R-:W-:Y:S01]  /*0e70*/  LEA R5, R2, R5, 0x2 ;  /* 0x0000000502057211 */ /* 0x000fe200078e10ff */
[----:B----4-:R3:W-:Y:S04]  /*0e80*/  STG.E desc[UR6][R6.64], R27 ;  /* 0x0000001b06007986 */ /* 0x0107e8000c101906 */
[----:B--2---:R3:W-:Y:S02]  /*0e90*/  STG.E desc[UR6][R18.64], R11 ;  /* 0x0000000b12007986 */ /* 0x0047e4000c101906 */
.L_x_5:
[----:B------:R-:W-:-:S13]  /*0ea0*/  ISETP.NE.OR P0, PT, R3, RZ, P0 ;  /* 0x000000ff0300720c */ /* 0x000fda0000705670 */
[----:B------:R-:W-:Y:S05]  /*0eb0*/  @!P0 EXIT ;  /* 0x000000000000894d */ /* 0x000fea0003800000 */
.L_x_2:
[----:B--23--:R-:W0:Y:S02]  /*0ec0*/  LDC.64 R6, c[0x0][0x380] ;  /* 0x0000e000ff067b82 */ /* 0x00ce240000000a00 */
        /* <DEDUP_REMOVED lines=14> */
[----:B------:R-:W3:Y:S04]  /*0fb0*/  LDG.E R8, desc[UR6][R14.64] ;  /* 0x000000060e087981 */ /* 0x000ee8000c1e1900 */
[----:B------:R-:W4:Y:S01]  /*0fc0*/  LDG.E R4, desc[UR6][R12.64] ;  /* 0x000000060c047981 */ /* 0x000f22000c1e1900 */
[----:B------:R-:W-:-:S04]  /*0fd0*/  IMAD.WIDE R20, R0, 0x4, R14 ;  /* 0x0000000400147825 */ /* 0x000fc800078e020e */
[----:B0-----:R-:W-:Y:S01]  /*0fe0*/  IMAD.WIDE R16, R0, 0x4, R12 ;  /* 0x0000000400107825 */ /* 0x001fe200078e020c */
[----:B------:R-:W-:Y:S01]  /*0ff0*/  IADD3 R3, PT, PT, R3, 0x4, RZ ;  /* 0x0000000403037810 */ /* 0x000fe20007ffe0ff */
[----:B---3--:R2:W-:Y:S04]  /*1000*/  STG.E desc[UR6][R12.64], R8 ;  /* 0x000000080c007986 */ /* 0x0085e8000c101906 */
[----:B----4-:R2:W-:Y:S04]  /*1010*/  STG.E desc[UR6][R14.64], R4 ;  /* 0x000000040e007986 */ /* 0x0105e8000c101906 */
[----:B-1----:R-:W3:Y:S04]  /*1020*/  LDG.E R23, desc[UR6][R20.64] ;  /* 0x0000000614177981 */ /* 0x002ee8000c1e1900 */
[----:B------:R-:W4:Y:S01]  /*1030*/  LDG.E R19, desc[UR6][R16.64] ;  /* 0x0000000610137981 */ /* 0x000f22000c1e1900 */
[----:B------:R-:W-:-:S02]  /*1040*/  ISETP.NE.AND P0, PT, R3, RZ, PT ;  /* 0x000000ff0300720c */ /* 0x000fc40003f05270 */
[C---:B------:R-:W-:Y:S02]  /*1050*/  LEA R9, R2.reuse, R9, 0x2 ;  /* 0x0000000902097211 */ /* 0x040fe400078e10ff */
[----:B------:R-:W-:Y:S01]  /*1060*/  LEA R5, R2, R5, 0x2 ;  /* 0x0000000502057211 */ /* 0x000fe200078e10ff */
[----:B---3--:R2:W-:Y:S04]  /*1070*/  STG.E desc[UR6][R16.64], R23 ;  /* 0x0000001710007986 */ /* 0x0085e8000c101906 */
[----:B----4-:R2:W-:Y:S04]  /*1080*/  STG.E desc[UR6][R20.64], R19 ;  /* 0x0000001314007986 */ /* 0x0105e8000c101906 */
[----:B------:R-:W-:Y:S05]  /*1090*/  @P0 BRA `(.L_x_2) ;  /* 0xfffffffc00880947 */ /* 0x000fea000383ffff */
[----:B------:R-:W-:Y:S05]  /*10a0*/  EXIT ;  /* 0x000000000000794d */ /* 0x000fea0003800000 */
.L_x_6:
[----:B------:R-:W-:-:S00]  /*10b0*/  BRA `(.L_x_6) ;  /* 0xfffffffc00fc7947 */ /* 0x000fc0000383ffff */
[----:B------:R-:W-:-:S00]  /*10c0*/  NOP ;  /* 0x0000000000007918 */ /* 0x000fc00000000000 */
        /* <DEDUP_REMOVED lines=11> */
.L_x_7:


//--------------------- .nv.shared.reserved.0     --------------------------
	.section	.nv.shared.reserved.0,"aw",@nobits
	.weak		__nv_reservedSMEM_offset_0_alias
	.size		__nv_reservedSMEM_offset_0_alias, 0, 64
	.other		__nv_reservedSMEM_offset_0_alias,@"STO_CUDA_RESERVED_SHARED STV_DEFAULT"
__nv_reservedSMEM_offset_0_alias:
	.zero		0
	.zero		64


//--------------------- .nv.constant0._Z13gpu_transposePfiiii --------------------------
	.section	.nv.constant0._Z13gpu_transposePfiiii,"a",@progbits
	.sectionflags	@""
	.align	4
.nv.constant0._Z13gpu_transposePfiiii:
	.zero		920


//--------------------- SYMBOLS --------------------------

	.type		.nv.reservedSmem.offset0,@object
	.size		.nv.reservedSmem.offset0,0x4
